	.headerflags	@"EF_CUDA_TEXMODE_UNIFIED EF_CUDA_64BIT_ADDRESS EF_CUDA_ACCELERATORS EF_CUDA_SM90 EF_CUDA_VIRTUAL_SM(EF_CUDA_SM90)"
	.elftype	@"ET_EXEC"


//--------------------- .nv.info                  --------------------------
	.section	.nv.info,"",@"SHT_CUDA_INFO"
	.align	4


	//----- nvinfo : EIATTR_REGCOUNT
	.align		4
        /*0000*/ 	.byte	0x04, 0x2f
        /*0002*/ 	.short	(.L_2 - .L_1)
	.align		4
.L_1:
        /*0004*/ 	.word	index@(triton_poi_fused_native_group_norm_relu_20)
        /*0008*/ 	.word	0x00000024


	//----- nvinfo : EIATTR_MIN_STACK_SIZE
	.align		4
.L_2:
        /*000c*/ 	.byte	0x04, 0x12
        /*000e*/ 	.short	(.L_4 - .L_3)
	.align		4
.L_3:
        /*0010*/ 	.word	index@(triton_poi_fused_native_group_norm_relu_20)
        /*0014*/ 	.word	0x00000000


	//----- nvinfo : EIATTR_FRAME_SIZE
	.align		4
.L_4:
        /*0018*/ 	.byte	0x04, 0x11
        /*001a*/ 	.short	(.L_6 - .L_5)
	.align		4
.L_5:
        /*001c*/ 	.word	index@(triton_poi_fused_native_group_norm_relu_20)
        /*0020*/ 	.word	0x00000000


	//----- nvinfo : EIATTR_MIN_STACK_SIZE
	.align		4
.L_6:
        /*0024*/ 	.byte	0x04, 0x12
        /*0026*/ 	.short	(.L_8 - .L_7)
	.align		4
.L_7:
        /*0028*/ 	.word	index@(triton_poi_fused_native_group_norm_relu_20)
        /*002c*/ 	.word	0x00000000
.L_8:


//--------------------- .nv.info.triton_poi_fused_native_group_norm_relu_20 --------------------------
	.section	.nv.info.triton_poi_fused_native_group_norm_relu_20,"",@"SHT_CUDA_INFO"
	.sectionflags	@""
	.align	4


	//----- nvinfo : EIATTR_CUDA_API_VERSION
	.align		4
        /*0000*/ 	.byte	0x04, 0x37
        /*0002*/ 	.short	(.L_10 - .L_9)
.L_9:
        /*0004*/ 	.word	0x0000007c


	//----- nvinfo : EIATTR_KPARAM_INFO
	.align		4
.L_10:
        /*0008*/ 	.byte	0x04, 0x17
        /*000a*/ 	.short	(.L_12 - .L_11)
.L_11:
        /*000c*/ 	.word	0x00000000
        /*0010*/ 	.short	0x0006
        /*0012*/ 	.short	0x0030
        /*0014*/ 	.byte	0x00, 0xf0, 0x11, 0x00


	//----- nvinfo : EIATTR_KPARAM_INFO
	.align		4
.L_12:
        /*0018*/ 	.byte	0x04, 0x17
        /*001a*/ 	.short	(.L_14 - .L_13)
.L_13:
        /*001c*/ 	.word	0x00000000
        /*0020*/ 	.short	0x0005
        /*0022*/ 	.short	0x0028
        /*0024*/ 	.byte	0x00, 0xf4, 0x21, 0x00


	//----- nvinfo : EIATTR_KPARAM_INFO
	.align		4
.L_14:
        /*0028*/ 	.byte	0x04, 0x17
        /*002a*/ 	.short	(.L_16 - .L_15)
.L_15:
        /*002c*/ 	.word	0x00000000
        /*0030*/ 	.short	0x0004
        /*0032*/ 	.short	0x0020
        /*0034*/ 	.byte	0x00, 0xf4, 0x21, 0x00


	//----- nvinfo : EIATTR_KPARAM_INFO
	.align		4
.L_16:
        /*0038*/ 	.byte	0x04, 0x17
        /*003a*/ 	.short	(.L_18 - .L_17)
.L_17:
        /*003c*/ 	.word	0x00000000
        /*0040*/ 	.short	0x0003
        /*0042*/ 	.short	0x0018
        /*0044*/ 	.byte	0x00, 0xf4, 0x21, 0x00


	//----- nvinfo : EIATTR_KPARAM_INFO
	.align		4
.L_18:
        /*0048*/ 	.byte	0x04, 0x17
        /*004a*/ 	.short	(.L_20 - .L_19)
.L_19:
        /*004c*/ 	.word	0x00000000
        /*0050*/ 	.short	0x0002
        /*0052*/ 	.short	0x0010
        /*0054*/ 	.byte	0x00, 0xf4, 0x21, 0x00


	//----- nvinfo : EIATTR_KPARAM_INFO
	.align		4
.L_20:
        /*0058*/ 	.byte	0x04, 0x17
        /*005a*/ 	.short	(.L_22 - .L_21)
.L_21:
        /*005c*/ 	.word	0x00000000
        /*0060*/ 	.short	0x0001
        /*0062*/ 	.short	0x0008
        /*0064*/ 	.byte	0x00, 0xf4, 0x21, 0x00


	//----- nvinfo : EIATTR_KPARAM_INFO
	.align		4
.L_22:
        /*0068*/ 	.byte	0x04, 0x17
        /*006a*/ 	.short	(.L_24 - .L_23)
.L_23:
        /*006c*/ 	.word	0x00000000
        /*0070*/ 	.short	0x0000
        /*0072*/ 	.short	0x0000
        /*0074*/ 	.byte	0x00, 0xf4, 0x21, 0x00


	//----- nvinfo : EIATTR_SPARSE_MMA_MASK
	.align		4
.L_24:
        /*0078*/ 	.byte	0x03, 0x50
        /*007a*/ 	.short	0x0000


	//----- nvinfo : EIATTR_MAXREG_COUNT
	.align		4
        /*007c*/ 	.byte	0x03, 0x1b
        /*007e*/ 	.short	0x00ff


	//----- nvinfo : EIATTR_EXIT_INSTR_OFFSETS
	.align		4
        /*0080*/ 	.byte	0x04, 0x1c
        /*0082*/ 	.short	(.L_26 - .L_25)


	//   ....[0]....
.L_25:
        /*0084*/ 	.word	0x00000ad0


	//----- nvinfo : EIATTR_REQNTID
	.align		4
.L_26:
        /*0088*/ 	.byte	0x04, 0x10
        /*008a*/ 	.short	(.L_28 - .L_27)
.L_27:
        /*008c*/ 	.word	0x00000080
        /*0090*/ 	.word	0x00000001
        /*0094*/ 	.word	0x00000001


	//----- nvinfo : EIATTR_CBANK_PARAM_SIZE
	.align		4
.L_28:
        /*0098*/ 	.byte	0x03, 0x19
        /*009a*/ 	.short	0x0034


	//----- nvinfo : EIATTR_PARAM_CBANK
	.align		4
        /*009c*/ 	.byte	0x04, 0x0a
        /*009e*/ 	.short	(.L_30 - .L_29)
	.align		4
.L_29:
        /*00a0*/ 	.word	index@(.nv.constant0.triton_poi_fused_native_group_norm_relu_20)
        /*00a4*/ 	.short	0x0210
        /*00a6*/ 	.short	0x0034


	//----- nvinfo : EIATTR_SW_WAR
	.align		4
.L_30:
        /*00a8*/ 	.byte	0x04, 0x36
        /*00aa*/ 	.short	(.L_32 - .L_31)
.L_31:
        /*00ac*/ 	.word	0x00000008
.L_32:


//--------------------- .nv.callgraph             --------------------------
	.section	.nv.callgraph,"",@"SHT_CUDA_CALLGRAPH"
	.align	4
	.sectionentsize	8
	.align		4
        /*0000*/ 	.word	0x00000000
	.align		4
        /*0004*/ 	.word	0xffffffff
	.align		4
        /*0008*/ 	.word	0x00000000
	.align		4
        /*000c*/ 	.word	0xfffffffe
	.align		4
        /*0010*/ 	.word	0x00000000
	.align		4
        /*0014*/ 	.word	0xfffffffd
	.align		4
        /*0018*/ 	.word	0x00000000
	.align		4
        /*001c*/ 	.word	0xfffffffc


//--------------------- .nv.constant4             --------------------------
	.section	.nv.constant4,"a",@progbits
	.align	8
	.align		8
.nv.constant4:
        /*0000*/ 	.dword	_$_str


//--------------------- .text.triton_poi_fused_native_group_norm_relu_20 --------------------------
	.section	.text.triton_poi_fused_native_group_norm_relu_20,"ax",@progbits
	.align	128
        .global         triton_poi_fused_native_group_norm_relu_20
        .type           triton_poi_fused_native_group_norm_relu_20,@function
        .size           triton_poi_fused_native_group_norm_relu_20,(.L_x_1 - triton_poi_fused_native_group_norm_relu_20)
        .other          triton_poi_fused_native_group_norm_relu_20,@"STO_CUDA_ENTRY STV_DEFAULT"
triton_poi_fused_native_group_norm_relu_20:
.text.triton_poi_fused_native_group_norm_relu_20:
[----:B------:R-:W-:Y:S01]  /*0000*/  LDC R1, c[0x0][0x28] ;  /* 0x00000a00ff017b82 */ /* 0x000fe20000000800 */
[----:B------:R-:W1:Y:S01]  /*0010*/  S2R R0, SR_TID.X ;  /* 0x0000000000007919 */ /* 0x000e620000002100 */
[----:B------:R-:W-:Y:S01]  /*0020*/  ULDC.64 UR4, c[0x0][0x208] ;  /* 0x0000820000047ab9 */ /* 0x000fe20000000a00 */
[----:B------:R-:W2:Y:S01]  /*0030*/  S2R R3, SR_CTAID.X ;  /* 0x0000000000037919 */ /* 0x000ea20000002500 */
[----:B-1----:R-:W-:Y:S01]  /*0040*/  IMAD.SHL.U32 R0, R0, 0x4, RZ ;  /* 0x0000000400007824 */ /* 0x002fe200078e00ff */
[----:B--2---:R-:W-:-:S04]  /*0050*/  SHF.R.S32.HI R25, RZ, 0x15, R3 ;  /* 0x00000015ff197819 */ /* 0x004fc80000011403 */
[----:B------:R-:W-:Y:S02]  /*0060*/  LOP3.LUT R0, R0, 0x1fc, RZ, 0xc0, !PT ;  /* 0x000001fc00007812 */ /* 0x000fe400078ec0ff */
[----:B------:R-:W-:-:S03]  /*0070*/  SGXT R25, R25, 0x1 ;  /* 0x000000011919781a */ /* 0x000fc60000000200 */
[----:B------:R-:W-:-:S04]  /*0080*/  IMAD R0, R3, 0x400, R0 ;  /* 0x0000040003007824 */ /* 0x000fc800078e0200 */
[----:B------:R-:W-:Y:S01]  /*0090*/  VIADD R4, R0, 0x2 ;  /* 0x0000000200047836 */ /* 0x000fe20000000000 */
[----:B------:R-:W-:Y:S02]  /*00a0*/  IADD3 R2, R0, 0x1, RZ ;  /* 0x0000000100027810 */ /* 0x000fe40007ffe0ff */
[C---:B------:R-:W-:Y:S02]  /*00b0*/  LEA.HI R3, R25.reuse, R0, RZ, 0x7 ;  /* 0x0000000019037211 */ /* 0x040fe400078f38ff */
[C---:B------:R-:W-:Y:S02]  /*00c0*/  LEA.HI R6, R25.reuse, R4, RZ, 0x7 ;  /* 0x0000000419067211 */ /* 0x040fe400078f38ff */
[----:B------:R-:W-:Y:S02]  /*00d0*/  LEA.HI R5, R25, R2, RZ, 0x7 ;  /* 0x0000000219057211 */ /* 0x000fe400078f38ff */
[----:B------:R-:W-:Y:S02]  /*00e0*/  LOP3.LUT R3, R3, 0xffffff80, RZ, 0xc0, !PT ;  /* 0xffffff8003037812 */ /* 0x000fe400078ec0ff */
[----:B------:R-:W-:-:S02]  /*00f0*/  LOP3.LUT R7, R6, 0xff80, RZ, 0xc0, !PT ;  /* 0x0000ff8006077812 */ /* 0x000fc400078ec0ff */
[----:B------:R-:W-:Y:S01]  /*0100*/  LOP3.LUT R5, R5, 0xff80, RZ, 0xc0, !PT ;  /* 0x0000ff8005057812 */ /* 0x000fe200078ec0ff */
[----:B------:R-:W-:Y:S01]  /*0110*/  IMAD.IADD R12, R0, 0x1, -R3 ;  /* 0x00000001000c7824 */ /* 0x000fe200078e0a03 */
[----:B------:R-:W-:Y:S01]  /*0120*/  LEA.HI R18, R25, R0, RZ, 0xf ;  /* 0x0000000019127211 */ /* 0x000fe200078f78ff */
[----:B------:R-:W-:Y:S01]  /*0130*/  IMAD.IADD R7, R4, 0x1, -R7 ;  /* 0x0000000104077824 */ /* 0x000fe200078e0a07 */
[----:B------:R-:W-:Y:S02]  /*0140*/  IADD3 R5, R2, -R5, RZ ;  /* 0x8000000502057210 */ /* 0x000fe40007ffe0ff */
[----:B------:R-:W-:Y:S02]  /*0150*/  PRMT R2, R12, 0x8880, RZ ;  /* 0x000088800c027816 */ /* 0x000fe400000000ff */
[----:B------:R-:W-:Y:S02]  /*0160*/  PRMT R3, R5, 0x8880, RZ ;  /* 0x0000888005037816 */ /* 0x000fe400000000ff */
[----:B------:R-:W-:-:S02]  /*0170*/  PRMT R6, R7, 0x8880, RZ ;  /* 0x0000888007067816 */ /* 0x000fc400000000ff */
[----:B------:R-:W-:Y:S02]  /*0180*/  PRMT R2, R2, 0x7710, RZ ;  /* 0x0000771002027816 */ /* 0x000fe400000000ff */
[----:B------:R-:W-:Y:S02]  /*0190*/  PRMT R3, R3, 0x7710, RZ ;  /* 0x0000771003037816 */ /* 0x000fe400000000ff */
[----:B------:R-:W-:Y:S02]  /*01a0*/  PRMT R6, R6, 0x7710, RZ ;  /* 0x0000771006067816 */ /* 0x000fe400000000ff */
[----:B------:R-:W-:Y:S02]  /*01b0*/  SHF.R.U32.HI R2, RZ, 0xa, R2 ;  /* 0x0000000aff027819 */ /* 0x000fe40000011602 */
[----:B------:R-:W-:Y:S02]  /*01c0*/  SHF.R.U32.HI R4, RZ, 0xa, R3 ;  /* 0x0000000aff047819 */ /* 0x000fe40000011603 */
[----:B------:R-:W-:-:S02]  /*01d0*/  SHF.R.U32.HI R6, RZ, 0xa, R6 ;  /* 0x0000000aff067819 */ /* 0x000fc40000011606 */
[----:B------:R-:W-:Y:S02]  /*01e0*/  LOP3.LUT R3, R2, 0x1f, RZ, 0xc0, !PT ;  /* 0x0000001f02037812 */ /* 0x000fe400078ec0ff */
[----:B------:R-:W-:Y:S02]  /*01f0*/  LOP3.LUT R2, R4, 0x1f, RZ, 0xc0, !PT ;  /* 0x0000001f04027812 */ /* 0x000fe400078ec0ff */
[----:B------:R-:W-:Y:S01]  /*0200*/  LOP3.LUT R6, R6, 0x1f, RZ, 0xc0, !PT ;  /* 0x0000001f06067812 */ /* 0x000fe200078ec0ff */
[----:B------:R-:W-:Y:S01]  /*0210*/  IMAD.IADD R4, R12, 0x1, R3 ;  /* 0x000000010c047824 */ /* 0x000fe200078e0203 */
[----:B------:R-:W-:Y:S02]  /*0220*/  IADD3 R5, R5, R2, RZ ;  /* 0x0000000205057210 */ /* 0x000fe40007ffe0ff */
[----:B------:R-:W1:Y:S01]  /*0230*/  LDC.64 R2, c[0x0][0x218] ;  /* 0x00008600ff027b82 */ /* 0x000e620000000a00 */
[----:B------:R-:W-:Y:S01]  /*0240*/  IMAD.IADD R8, R7, 0x1, R6 ;  /* 0x0000000107087824 */ /* 0x000fe200078e0206 */
[----:B------:R-:W-:-:S02]  /*0250*/  PRMT R4, R4, 0x8880, RZ ;  /* 0x0000888004047816 */ /* 0x000fc400000000ff */
[----:B------:R-:W-:Y:S02]  /*0260*/  PRMT R5, R5, 0x8880, RZ ;  /* 0x0000888005057816 */ /* 0x000fe400000000ff */
[----:B------:R-:W-:Y:S02]  /*0270*/  SHF.R.S32.HI R4, RZ, 0x5, R4 ;  /* 0x00000005ff047819 */ /* 0x000fe40000011404 */
[----:B------:R-:W2:Y:S01]  /*0280*/  LDC.64 R6, c[0x0][0x210] ;  /* 0x00008400ff067b82 */ /* 0x000ea20000000a00 */
[----:B------:R-:W-:Y:S02]  /*0290*/  SHF.R.S32.HI R5, RZ, 0x5, R5 ;  /* 0x00000005ff057819 */ /* 0x000fe40000011405 */
[----:B------:R-:W-:Y:S02]  /*02a0*/  PRMT R29, R4, 0x9910, RZ ;  /* 0x00009910041d7816 */ /* 0x000fe400000000ff */
[----:B------:R-:W-:Y:S02]  /*02b0*/  SHF.R.S32.HI R14, RZ, 0xf, R18 ;  /* 0x0000000fff0e7819 */ /* 0x000fe40000011412 */
[----:B------:R-:W-:-:S02]  /*02c0*/  PRMT R24, R5, 0x9910, RZ ;  /* 0x0000991005187816 */ /* 0x000fc400000000ff */
[----:B------:R-:W-:Y:S02]  /*02d0*/  LEA R19, R14, R29, 0x2 ;  /* 0x0000001d0e137211 */ /* 0x000fe400078e10ff */
[----:B------:R-:W-:Y:S01]  /*02e0*/  PRMT R8, R8, 0x8880, RZ ;  /* 0x0000888008087816 */ /* 0x000fe200000000ff */
[----:B------:R-:W-:-:S03]  /*02f0*/  IMAD R27, R14, 0x4, R24 ;  /* 0x000000040e1b7824 */ /* 0x000fc600078e0218 */
[----:B------:R-:W-:Y:S01]  /*0300*/  SHF.R.S32.HI R8, RZ, 0x5, R8 ;  /* 0x00000005ff087819 */ /* 0x000fe20000011408 */
[----:B-1----:R-:W-:-:S03]  /*0310*/  IMAD.WIDE R20, R19, 0x4, R2 ;  /* 0x0000000413147825 */ /* 0x002fc600078e0202 */
[----:B------:R-:W-:Y:S01]  /*0320*/  PRMT R13, R8, 0x9910, RZ ;  /* 0x00009910080d7816 */ /* 0x000fe200000000ff */
[----:B------:R-:W-:Y:S02]  /*0330*/  IMAD.WIDE R22, R27, 0x4, R2 ;  /* 0x000000041b167825 */ /* 0x000fe400078e0202 */
[----:B------:R-:W3:Y:S01]  /*0340*/  LDG.E.EL R21, desc[UR4][R20.64] ;  /* 0x0000000414157981 */ /* 0x000ee2000c2e1900 */
[----:B------:R-:W-:Y:S01]  /*0350*/  LEA R15, R14, R13, 0x2 ;  /* 0x0000000d0e0f7211 */ /* 0x000fe200078e10ff */
[C---:B--2---:R-:W-:Y:S02]  /*0360*/  IMAD.WIDE R6, R0.reuse, 0x4, R6 ;  /* 0x0000000400067825 */ /* 0x044fe400078e0206 */
[----:B------:R-:W2:Y:S02]  /*0370*/  LDG.E.EL R16, desc[UR4][R22.64] ;  /* 0x0000000416107981 */ /* 0x000ea4000c2e1900 */
[----:B------:R-:W-:Y:S02]  /*0380*/  VIADD R26, R0, 0x3 ;  /* 0x00000003001a7836 */ /* 0x000fe40000000000 */
[----:B------:R-:W3:Y:S01]  /*0390*/  LDG.E.128 R8, desc[UR4][R6.64] ;  /* 0x0000000406087981 */ /* 0x000ee2000c1e1d00 */
[----:B------:R-:W-:-:S02]  /*03a0*/  IMAD.WIDE R4, R15, 0x4, R2 ;  /* 0x000000040f047825 */ /* 0x000fc400078e0202 */
[----:B------:R-:W-:-:S03]  /*03b0*/  LEA.HI R25, R25, R26, RZ, 0x7 ;  /* 0x0000001a19197211 */ /* 0x000fc600078f38ff */
[----:B------:R1:W4:Y:S01]  /*03c0*/  LDG.E.EL R17, desc[UR4][R4.64] ;  /* 0x0000000404117981 */ /* 0x000322000c2e1900 */
[----:B------:R-:W-:-:S04]  /*03d0*/  LOP3.LUT R25, R25, 0xff80, RZ, 0xc0, !PT ;  /* 0x0000ff8019197812 */ /* 0x000fc800078ec0ff */
[----:B------:R-:W-:-:S04]  /*03e0*/  IADD3 R25, R26, -R25, RZ ;  /* 0x800000191a197210 */ /* 0x000fc80007ffe0ff */
[----:B------:R-:W-:-:S04]  /*03f0*/  PRMT R26, R25, 0x8880, RZ ;  /* 0x00008880191a7816 */ /* 0x000fc800000000ff */
[----:B------:R-:W-:-:S04]  /*0400*/  PRMT R26, R26, 0x7710, RZ ;  /* 0x000077101a1a7816 */ /* 0x000fc800000000ff */
[----:B------:R-:W-:-:S04]  /*0410*/  SHF.R.U32.HI R26, RZ, 0xa, R26 ;  /* 0x0000000aff1a7819 */ /* 0x000fc8000001161a */
[----:B------:R-:W-:Y:S02]  /*0420*/  LOP3.LUT R26, R26, 0x1f, RZ, 0xc0, !PT ;  /* 0x0000001f1a1a7812 */ /* 0x000fe400078ec0ff */
[----:B-1----:R-:W-:-:S03]  /*0430*/  IADD3 R4, R18, 0x200, RZ ;  /* 0x0000020012047810 */ /* 0x002fc60007ffe0ff */
[----:B------:R-:W-:Y:S01]  /*0440*/  IMAD.IADD R26, R25, 0x1, R26 ;  /* 0x00000001191a7824 */ /* 0x000fe200078e021a */
[----:B------:R-:W-:-:S04]  /*0450*/  SHF.R.S32.HI R4, RZ, 0xf, R4 ;  /* 0x0000000fff047819 */ /* 0x000fc80000011404 */
[----:B------:R-:W-:Y:S01]  /*0460*/  PRMT R5, R26, 0x8880, RZ ;  /* 0x000088801a057816 */ /* 0x000fe200000000ff */
[----:B------:R-:W-:-:S03]  /*0470*/  IMAD R24, R4, 0x4, R24 ;  /* 0x0000000404187824 */ /* 0x000fc600078e0218 */
[----:B------:R-:W-:Y:S01]  /*0480*/  SHF.R.S32.HI R5, RZ, 0x5, R5 ;  /* 0x00000005ff057819 */ /* 0x000fe20000011405 */
[C---:B------:R-:W-:Y:S01]  /*0490*/  IMAD R23, R4.reuse, 0x4, R29 ;  /* 0x0000000404177824 */ /* 0x040fe200078e021d */
[----:B------:R-:W-:Y:S01]  /*04a0*/  LEA R22, R4, R13, 0x2 ;  /* 0x0000000d04167211 */ /* 0x000fe200078e10ff */
[----:B------:R-:W-:Y:S01]  /*04b0*/  IMAD.WIDE R28, R24, 0x4, R2 ;  /* 0x00000004181c7825 */ /* 0x000fe200078e0202 */
[----:B------:R-:W-:-:S04]  /*04c0*/  PRMT R25, R5, 0x9910, RZ ;  /* 0x0000991005197816 */ /* 0x000fc800000000ff */
[----:B------:R-:W-:Y:S02]  /*04d0*/  LEA R5, R14, R25, 0x2 ;  /* 0x000000190e057211 */ /* 0x000fe400078e10ff */
[----:B------:R1:W5:Y:S02]  /*04e0*/  LDG.E.EL R14, desc[UR4][R28.64] ;  /* 0x000000041c0e7981 */ /* 0x000364000c2e1900 */
[----:B-1----:R-:W-:-:S05]  /*04f0*/  IMAD.WIDE R28, R22, 0x4, R2 ;  /* 0x00000004161c7825 */ /* 0x002fca00078e0202 */
[----:B------:R1:W4:Y:S02]  /*0500*/  LDG.E.EL R13, desc[UR4][R28.64] ;  /* 0x000000041c0d7981 */ /* 0x000324000c2e1900 */
[----:B-1----:R-:W1:Y:S01]  /*0510*/  LDC.64 R28, c[0x0][0x220] ;  /* 0x00008800ff1c7b82 */ /* 0x002e620000000a00 */
[----:B------:R-:W-:Y:S02]  /*0520*/  IMAD R25, R4, 0x4, R25 ;  /* 0x0000000404197824 */ /* 0x000fe400078e0219 */
[----:B------:R-:W-:-:S04]  /*0530*/  IMAD.WIDE R32, R23, 0x4, R2 ;  /* 0x0000000417207825 */ /* 0x000fc800078e0202 */
[--C-:B------:R-:W-:Y:S01]  /*0540*/  IMAD.WIDE R30, R5, 0x4, R2.reuse ;  /* 0x00000004051e7825 */ /* 0x100fe200078e0202 */
[----:B------:R-:W5:Y:S03]  /*0550*/  LDG.E.EL R20, desc[UR4][R32.64] ;  /* 0x0000000420147981 */ /* 0x000f66000c2e1900 */
[----:B------:R-:W-:Y:S01]  /*0560*/  IMAD.WIDE R2, R25, 0x4, R2 ;  /* 0x0000000419027825 */ /* 0x000fe200078e0202 */
[----:B------:R-:W5:Y:S05]  /*0570*/  LDG.E.EL R18, desc[UR4][R30.64] ;  /* 0x000000041e127981 */ /* 0x000f6a000c2e1900 */
[----:B------:R3:W5:Y:S01]  /*0580*/  LDG.E.EL R2, desc[UR4][R2.64] ;  /* 0x0000000402027981 */ /* 0x000762000c2e1900 */
[----:B-1----:R-:W-:-:S04]  /*0590*/  IMAD.WIDE R26, R27, 0x4, R28 ;  /* 0x000000041b1a7825 */ /* 0x002fc800078e021c */
[----:B------:R-:W-:-:S04]  /*05a0*/  IMAD.WIDE R4, R5, 0x4, R28 ;  /* 0x0000000405047825 */ /* 0x000fc800078e021c */
[----:B---3--:R-:W-:Y:S01]  /*05b0*/  FADD R3, R8, -R21 ;  /* 0x8000001508037221 */ /* 0x008fe20000000000 */
[----:B--2---:R-:W-:Y:S01]  /*05c0*/  FADD R16, R9, -R16 ;  /* 0x8000001009107221 */ /* 0x004fe20000000000 */
[--C-:B------:R-:W-:Y:S01]  /*05d0*/  IMAD.WIDE R8, R19, 0x4, R28.reuse ;  /* 0x0000000413087825 */ /* 0x100fe200078e021c */
[----:B------:R-:W2:Y:S04]  /*05e0*/  LDG.E.EL R21, desc[UR4][R26.64] ;  /* 0x000000041a157981 */ /* 0x000ea8000c2e1900 */
[----:B------:R1:W3:Y:S02]  /*05f0*/  LDG.E.EL R19, desc[UR4][R8.64] ;  /* 0x0000000408137981 */ /* 0x0002e4000c2e1900 */
[----:B-1----:R-:W-:-:S05]  /*0600*/  IMAD.WIDE R8, R15, 0x4, R28 ;  /* 0x000000040f087825 */ /* 0x002fca00078e021c */
[----:B------:R1:W3:Y:S01]  /*0610*/  LDG.E.EL R15, desc[UR4][R8.64] ;  /* 0x00000004080f7981 */ /* 0x0002e2000c2e1900 */
[----:B------:R-:W-:-:S03]  /*0620*/  IMAD.WIDE R26, R23, 0x4, R28 ;  /* 0x00000004171a7825 */ /* 0x000fc600078e021c */
[----:B------:R-:W3:Y:S04]  /*0630*/  LDG.E.EL R23, desc[UR4][R4.64] ;  /* 0x0000000404177981 */ /* 0x000ee8000c2e1900 */
[----:B------:R-:W3:Y:S01]  /*0640*/  LDG.E.EL R27, desc[UR4][R26.64] ;  /* 0x000000041a1b7981 */ /* 0x000ee2000c2e1900 */
[----:B-1----:R-:W-:-:S03]  /*0650*/  IMAD.WIDE R8, R24, 0x4, R28 ;  /* 0x0000000418087825 */ /* 0x002fc600078e021c */
[----:B------:R-:W3:Y:S04]  /*0660*/  LDG.E.128 R4, desc[UR4][R6.64+0x800] ;  /* 0x0008000406047981 */ /* 0x000ee8000c1e1d00 */
[----:B------:R1:W3:Y:S02]  /*0670*/  LDG.E.EL R24, desc[UR4][R8.64] ;  /* 0x0000000408187981 */ /* 0x0002e4000c2e1900 */
[----:B-1----:R-:W-:-:S04]  /*0680*/  IMAD.WIDE R8, R22, 0x4, R28 ;  /* 0x0000000416087825 */ /* 0x002fc800078e021c */
[----:B------:R-:W-:Y:S02]  /*0690*/  IMAD.WIDE R28, R25, 0x4, R28 ;  /* 0x00000004191c7825 */ /* 0x000fe400078e021c */
[----:B------:R1:W3:Y:S04]  /*06a0*/  LDG.E.EL R25, desc[UR4][R8.64] ;  /* 0x0000000408197981 */ /* 0x0002e8000c2e1900 */
[----:B0-----:R0:W3:Y:S01]  /*06b0*/  LDG.E.EL R26, desc[UR4][R28.64] ;  /* 0x000000041c1a7981 */ /* 0x0010e2000c2e1900 */
[----:B-1----:R-:W1:Y:S08]  /*06c0*/  LDC.64 R8, c[0x0][0x228] ;  /* 0x00008a00ff087b82 */ /* 0x002e700000000a00 */
[----:B0-----:R-:W0:Y:S01]  /*06d0*/  LDC.64 R28, c[0x0][0x230] ;  /* 0x00008c00ff1c7b82 */ /* 0x001e220000000a00 */
[----:B----4-:R-:W-:Y:S01]  /*06e0*/  FADD R17, R10, -R17 ;  /* 0x800000110a117221 */ /* 0x010fe20000000000 */
[----:B------:R-:W-:Y:S01]  /*06f0*/  HFMA2.MMA R10, -RZ, RZ, 0.625, 0 ;  /* 0x39000000ff0a7435 */ /* 0x000fe200000001ff */
[----:B-1----:R-:W-:-:S04]  /*0700*/  IMAD.WIDE R8, R12, 0x4, R8 ;  /* 0x000000040c087825 */ /* 0x002fc800078e0208 */
[----:B-----5:R-:W-:-:S05]  /*0710*/  FADD R18, R11, -R18 ;  /* 0x800000120b127221 */ /* 0x020fca0000000000 */
[-C--:B--2---:R-:W-:Y:S01]  /*0720*/  FFMA R21, R21, R10.reuse, 9.9999997473787516356e-06 ;  /* 0x3727c5ac15157423 */ /* 0x084fe2000000000a */
[-C--:B---3--:R-:W-:Y:S01]  /*0730*/  FFMA R19, R19, R10.reuse, 9.9999997473787516356e-06 ;  /* 0x3727c5ac13137423 */ /* 0x088fe2000000000a */
[-C--:B------:R-:W-:Y:S01]  /*0740*/  FFMA R22, R15, R10.reuse, 9.9999997473787516356e-06 ;  /* 0x3727c5ac0f167423 */ /* 0x080fe2000000000a */
[----:B------:R-:W-:Y:S01]  /*0750*/  FFMA R23, R23, R10, 9.9999997473787516356e-06 ;  /* 0x3727c5ac17177423 */ /* 0x000fe2000000000a */
[----:B------:R-:W-:Y:S01]  /*0760*/  FADD R6, R6, -R13 ;  /* 0x8000000d06067221 */ /* 0x000fe20000000000 */
[----:B0-----:R-:W-:-:S04]  /*0770*/  IMAD.WIDE R12, R12, 0x4, R28 ;  /* 0x000000040c0c7825 */ /* 0x001fc800078e021c */
[----:B------:R-:W-:Y:S01]  /*0780*/  FADD R4, R4, -R20 ;  /* 0x8000001404047221 */ /* 0x000fe20000000000 */
[----:B------:R-:W-:Y:S01]  /*0790*/  FADD R5, R5, -R14 ;  /* 0x8000000e05057221 */ /* 0x000fe20000000000 */
[-C--:B------:R-:W-:Y:S01]  /*07a0*/  FFMA R20, R27, R10.reuse, 9.9999997473787516356e-06 ;  /* 0x3727c5ac1b147423 */ /* 0x080fe2000000000a */
[-C--:B------:R-:W-:Y:S01]  /*07b0*/  FFMA R24, R24, R10.reuse, 9.9999997473787516356e-06 ;  /* 0x3727c5ac18187423 */ /* 0x080fe2000000000a */
[----:B------:R-:W2:Y:S01]  /*07c0*/  LDG.E.EL.128 R12, desc[UR4][R12.64] ;  /* 0x000000040c0c7981 */ /* 0x000ea2000c2e1d00 */
[-C--:B------:R-:W-:Y:S01]  /*07d0*/  FFMA R25, R25, R10.reuse, 9.9999997473787516356e-06 ;  /* 0x3727c5ac19197423 */ /* 0x080fe2000000000a */
[----:B------:R-:W-:Y:S02]  /*07e0*/  FFMA R26, R26, R10, 9.9999997473787516356e-06 ;  /* 0x3727c5ac1a1a7423 */ /* 0x000fe4000000000a */
[----:B------:R-:W2:Y:S01]  /*07f0*/  LDG.E.EL.128 R8, desc[UR4][R8.64] ;  /* 0x0000000408087981 */ /* 0x000ea2000c2e1d00 */
[----:B------:R-:W0:Y:S01]  /*0800*/  MUFU.RSQ R28, R19 ;  /* 0x00000013001c7308 */ /* 0x000e220000001400 */
[----:B------:R-:W-:-:S07]  /*0810*/  FADD R7, R7, -R2 ;  /* 0x8000000207077221 */ /* 0x000fce0000000000 */
[----:B------:R-:W-:Y:S08]  /*0820*/  MUFU.RSQ R27, R20 ;  /* 0x00000014001b7308 */ /* 0x000ff00000001400 */
[----:B------:R-:W1:Y:S01]  /*0830*/  MUFU.RSQ R21, R21 ;  /* 0x0000001500157308 */ /* 0x000e620000001400 */
[----:B0-----:R-:W-:Y:S02]  /*0840*/  FMUL R29, R28, R3 ;  /* 0x000000031c1d7220 */ /* 0x001fe40000400000 */
[----:B------:R-:W0:Y:S05]  /*0850*/  LDC.64 R2, c[0x0][0x238] ;  /* 0x00008e00ff027b82 */ /* 0x000e2a0000000a00 */
[----:B------:R-:W3:Y:S08]  /*0860*/  MUFU.RSQ R22, R22 ;  /* 0x0000001600167308 */ /* 0x000ef00000001400 */
[----:B------:R-:W4:Y:S08]  /*0870*/  MUFU.RSQ R23, R23 ;  /* 0x0000001700177308 */ /* 0x000f300000001400 */
[----:B------:R-:W5:Y:S08]  /*0880*/  MUFU.RSQ R24, R24 ;  /* 0x0000001800187308 */ /* 0x000f700000001400 */
[----:B------:R-:W5:Y:S08]  /*0890*/  MUFU.RSQ R25, R25 ;  /* 0x0000001900197308 */ /* 0x000f700000001400 */
[----:B------:R-:W0:Y:S01]  /*08a0*/  MUFU.RSQ R26, R26 ;  /* 0x0000001a001a7308 */ /* 0x000e220000001400 */
[----:B-1----:R-:W-:Y:S01]  /*08b0*/  FMUL R16, R21, R16 ;  /* 0x0000001015107220 */ /* 0x002fe20000400000 */
[----:B---3--:R-:W-:Y:S01]  /*08c0*/  FMUL R17, R22, R17 ;  /* 0x0000001116117220 */ /* 0x008fe20000400000 */
[----:B----4-:R-:W-:Y:S01]  /*08d0*/  FMUL R18, R23, R18 ;  /* 0x0000001217127220 */ /* 0x010fe20000400000 */
[----:B------:R-:W-:Y:S01]  /*08e0*/  FMUL R27, R27, R4 ;  /* 0x000000041b1b7220 */ /* 0x000fe20000400000 */
[----:B-----5:R-:W-:Y:S01]  /*08f0*/  FMUL R20, R24, R5 ;  /* 0x0000000518147220 */ /* 0x020fe20000400000 */
[----:B------:R-:W-:Y:S01]  /*0900*/  FMUL R5, R25, R6 ;  /* 0x0000000619057220 */ /* 0x000fe20000400000 */
[----:B0-----:R-:W-:Y:S01]  /*0910*/  FMUL R4, R26, R7 ;  /* 0x000000071a047220 */ /* 0x001fe20000400000 */
[----:B------:R-:W-:-:S04]  /*0920*/  IMAD.WIDE R2, R0, 0x4, R2 ;  /* 0x0000000400027825 */ /* 0x000fc800078e0202 */
[----:B--2---:R-:W-:Y:S01]  /*0930*/  FFMA R29, R8, R29, R12 ;  /* 0x0000001d081d7223 */ /* 0x004fe2000000000c */
[----:B------:R-:W-:Y:S01]  /*0940*/  FFMA R16, R9, R16, R13 ;  /* 0x0000001009107223 */ /* 0x000fe2000000000d */
[----:B------:R-:W-:Y:S01]  /*0950*/  FFMA R17, R10, R17, R14 ;  /* 0x000000110a117223 */ /* 0x000fe2000000000e */
[----:B------:R-:W-:Y:S01]  /*0960*/  FFMA R18, R11, R18, R15 ;  /* 0x000000120b127223 */ /* 0x000fe2000000000f */
[----:B------:R-:W-:Y:S01]  /*0970*/  FFMA R8, R8, R27, R12 ;  /* 0x0000001b08087223 */ /* 0x000fe2000000000c */
[----:B------:R-:W-:Y:S01]  /*0980*/  FFMA R9, R9, R20, R13 ;  /* 0x0000001409097223 */ /* 0x000fe2000000000d */
[----:B------:R-:W-:Y:S01]  /*0990*/  FFMA R10, R10, R5, R14 ;  /* 0x000000050a0a7223 */ /* 0x000fe2000000000e */
[----:B------:R-:W-:Y:S01]  /*09a0*/  FFMA R11, R11, R4, R15 ;  /* 0x000000040b0b7223 */ /* 0x000fe2000000000f */
[----:B------:R-:W-:Y:S02]  /*09b0*/  FSETP.GEU.AND P6, PT, R29, RZ, PT ;  /* 0x000000ff1d00720b */ /* 0x000fe40003fce000 */
[----:B------:R-:W-:-:S02]  /*09c0*/  FSETP.GEU.AND P0, PT, R8, RZ, PT ;  /* 0x000000ff0800720b */ /* 0x000fc40003f0e000 */
[----:B------:R-:W-:Y:S02]  /*09d0*/  SEL R4, R29, RZ, P6 ;  /* 0x000000ff1d047207 */ /* 0x000fe40003000000 */
[----:B------:R-:W-:Y:S02]  /*09e0*/  FSETP.GEU.AND P1, PT, R18, RZ, PT ;  /* 0x000000ff1200720b */ /* 0x000fe40003f2e000 */
[----:B------:R-:W-:Y:S02]  /*09f0*/  FSETP.GEU.AND P2, PT, R17, RZ, PT ;  /* 0x000000ff1100720b */ /* 0x000fe40003f4e000 */
[----:B------:R-:W-:Y:S02]  /*0a00*/  FSETP.GEU.AND P3, PT, R16, RZ, PT ;  /* 0x000000ff1000720b */ /* 0x000fe40003f6e000 */
[----:B------:R-:W-:Y:S02]  /*0a10*/  FSETP.GEU.AND P4, PT, R10, RZ, PT ;  /* 0x000000ff0a00720b */ /* 0x000fe40003f8e000 */
[----:B------:R-:W-:-:S02]  /*0a20*/  FSETP.GEU.AND P5, PT, R9, RZ, PT ;  /* 0x000000ff0900720b */ /* 0x000fc40003fae000 */
[----:B------:R-:W-:Y:S02]  /*0a30*/  FSETP.GEU.AND P6, PT, R11, RZ, PT ;  /* 0x000000ff0b00720b */ /* 0x000fe40003fce000 */
[----:B------:R-:W-:Y:S02]  /*0a40*/  SEL R8, R8, RZ, P0 ;  /* 0x000000ff08087207 */ /* 0x000fe40000000000 */
[----:B------:R-:W-:Y:S02]  /*0a50*/  SEL R7, R18, RZ, P1 ;  /* 0x000000ff12077207 */ /* 0x000fe40000800000 */
[----:B------:R-:W-:Y:S02]  /*0a60*/  SEL R6, R17, RZ, P2 ;  /* 0x000000ff11067207 */ /* 0x000fe40001000000 */
[----:B------:R-:W-:Y:S02]  /*0a70*/  SEL R5, R16, RZ, P3 ;  /* 0x000000ff10057207 */ /* 0x000fe40001800000 */
[----:B------:R-:W-:-:S02]  /*0a80*/  SEL R10, R10, RZ, P4 ;  /* 0x000000ff0a0a7207 */ /* 0x000fc40002000000 */
[----:B------:R-:W-:Y:S02]  /*0a90*/  SEL R9, R9, RZ, P5 ;  /* 0x000000ff09097207 */ /* 0x000fe40002800000 */
[----:B------:R-:W-:Y:S01]  /*0aa0*/  SEL R11, R11, RZ, P6 ;  /* 0x000000ff0b0b7207 */ /* 0x000fe20003000000 */
[----:B------:R-:W-:Y:S04]  /*0ab0*/  STG.E.128 desc[UR4][R2.64], R4 ;  /* 0x0000000402007986 */ /* 0x000fe8000c101d04 */
[----:B------:R-:W-:Y:S01]  /*0ac0*/  STG.E.128 desc[UR4][R2.64+0x800], R8 ;  /* 0x0008000802007986 */ /* 0x000fe2000c101d04 */
[----:B------:R-:W-:Y:S05]  /*0ad0*/  EXIT ;  /* 0x000000000000794d */ /* 0x000fea0003800000 */
.L_x_0:
[----:B------:R-:W-:-:S00]  /*0ae0*/  BRA `(.L_x_0) ;  /* 0xfffffffc00fc7947 */ /* 0x000fc0000383ffff */
[----:B------:R-:W-:-:S00]  /*0af0*/  NOP ;  /* 0x0000000000007918 */ /* 0x000fc00000000000 */
        /* <DEDUP_REMOVED lines=8> */
.L_x_1:


//--------------------- .nv.global.init           --------------------------
	.section	.nv.global.init,"aw",@progbits
.nv.global.init:
	.type		_$_str,@object
	.size		_$_str,(.L_0 - _$_str)
_$_str:
        /*0000*/ 	.byte	0x5f, 0x5f, 0x43, 0x55, 0x44, 0x41, 0x5f, 0x46, 0x54, 0x5a, 0x00
.L_0:


//--------------------- .nv.constant0.triton_poi_fused_native_group_norm_relu_20 --------------------------
	.section	.nv.constant0.triton_poi_fused_native_group_norm_relu_20,"a",@progbits
	.sectionflags	@""
	.align	4
.nv.constant0.triton_poi_fused_native_group_norm_relu_20:
	.zero		580
